	.headerflags	@"EF_CUDA_TEXMODE_UNIFIED EF_CUDA_64BIT_ADDRESS EF_CUDA_ACCELERATORS EF_CUDA_SM90 EF_CUDA_VIRTUAL_SM(EF_CUDA_SM90)"
	.elftype	@"ET_EXEC"


//--------------------- .nv.info                  --------------------------
	.section	.nv.info,"",@"SHT_CUDA_INFO"
	.align	4


	//----- nvinfo : EIATTR_REGCOUNT
	.align		4
        /*0000*/ 	.byte	0x04, 0x2f
        /*0002*/ 	.short	(.L_1 - .L_0)
	.align		4
.L_0:
        /*0004*/ 	.word	index@(triton_poi_fused__softmax_div_masked_fill_3)
        /*0008*/ 	.word	0x0000001c


	//----- nvinfo : EIATTR_MIN_STACK_SIZE
	.align		4
.L_1:
        /*000c*/ 	.byte	0x04, 0x12
        /*000e*/ 	.short	(.L_3 - .L_2)
	.align		4
.L_2:
        /*0010*/ 	.word	index@(triton_poi_fused__softmax_div_masked_fill_3)
        /*0014*/ 	.word	0x00000000


	//----- nvinfo : EIATTR_FRAME_SIZE
	.align		4
.L_3:
        /*0018*/ 	.byte	0x04, 0x11
        /*001a*/ 	.short	(.L_5 - .L_4)
	.align		4
.L_4:
        /*001c*/ 	.word	index@(triton_poi_fused__softmax_div_masked_fill_3)
        /*0020*/ 	.word	0x00000000


	//----- nvinfo : EIATTR_MIN_STACK_SIZE
	.align		4
.L_5:
        /*0024*/ 	.byte	0x04, 0x12
        /*0026*/ 	.short	(.L_7 - .L_6)
	.align		4
.L_6:
        /*0028*/ 	.word	index@(triton_poi_fused__softmax_div_masked_fill_3)
        /*002c*/ 	.word	0x00000000
.L_7:


//--------------------- .nv.info.triton_poi_fused__softmax_div_masked_fill_3 --------------------------
	.section	.nv.info.triton_poi_fused__softmax_div_masked_fill_3,"",@"SHT_CUDA_INFO"
	.sectionflags	@""
	.align	4


	//----- nvinfo : EIATTR_CUDA_API_VERSION
	.align		4
        /*0000*/ 	.byte	0x04, 0x37
        /*0002*/ 	.short	(.L_9 - .L_8)
.L_8:
        /*0004*/ 	.word	0x0000007c


	//----- nvinfo : EIATTR_KPARAM_INFO
	.align		4
.L_9:
        /*0008*/ 	.byte	0x04, 0x17
        /*000a*/ 	.short	(.L_11 - .L_10)
.L_10:
        /*000c*/ 	.word	0x00000000
        /*0010*/ 	.short	0x0004
        /*0012*/ 	.short	0x0020
        /*0014*/ 	.byte	0x00, 0xf0, 0x11, 0x00


	//----- nvinfo : EIATTR_KPARAM_INFO
	.align		4
.L_11:
        /*0018*/ 	.byte	0x04, 0x17
        /*001a*/ 	.short	(.L_13 - .L_12)
.L_12:
        /*001c*/ 	.word	0x00000000
        /*0020*/ 	.short	0x0003
        /*0022*/ 	.short	0x0018
        /*0024*/ 	.byte	0x00, 0xf4, 0x21, 0x00


	//----- nvinfo : EIATTR_KPARAM_INFO
	.align		4
.L_13:
        /*0028*/ 	.byte	0x04, 0x17
        /*002a*/ 	.short	(.L_15 - .L_14)
.L_14:
        /*002c*/ 	.word	0x00000000
        /*0030*/ 	.short	0x0002
        /*0032*/ 	.short	0x0010
        /*0034*/ 	.byte	0x00, 0xf4, 0x21, 0x00


	//----- nvinfo : EIATTR_KPARAM_INFO
	.align		4
.L_15:
        /*0038*/ 	.byte	0x04, 0x17
        /*003a*/ 	.short	(.L_17 - .L_16)
.L_16:
        /*003c*/ 	.word	0x00000000
        /*0040*/ 	.short	0x0001
        /*0042*/ 	.short	0x0008
        /*0044*/ 	.byte	0x00, 0xf4, 0x21, 0x00


	//----- nvinfo : EIATTR_KPARAM_INFO
	.align		4
.L_17:
        /*0048*/ 	.byte	0x04, 0x17
        /*004a*/ 	.short	(.L_19 - .L_18)
.L_18:
        /*004c*/ 	.word	0x00000000
        /*0050*/ 	.short	0x0000
        /*0052*/ 	.short	0x0000
        /*0054*/ 	.byte	0x00, 0xf4, 0x21, 0x00


	//----- nvinfo : EIATTR_SPARSE_MMA_MASK
	.align		4
.L_19:
        /*0058*/ 	.byte	0x03, 0x50
        /*005a*/ 	.short	0x0000


	//----- nvinfo : EIATTR_MAXREG_COUNT
	.align		4
        /*005c*/ 	.byte	0x03, 0x1b
        /*005e*/ 	.short	0x00ff


	//----- nvinfo : EIATTR_EXIT_INSTR_OFFSETS
	.align		4
        /*0060*/ 	.byte	0x04, 0x1c
        /*0062*/ 	.short	(.L_21 - .L_20)


	//   ....[0]....
.L_20:
        /*0064*/ 	.word	0x000009c0


	//   ....[1]....
        /*0068*/ 	.word	0x000009e0


	//----- nvinfo : EIATTR_REQNTID
	.align		4
.L_21:
        /*006c*/ 	.byte	0x04, 0x10
        /*006e*/ 	.short	(.L_23 - .L_22)
.L_22:
        /*0070*/ 	.word	0x00000020
        /*0074*/ 	.word	0x00000001
        /*0078*/ 	.word	0x00000001


	//----- nvinfo : EIATTR_CBANK_PARAM_SIZE
	.align		4
.L_23:
        /*007c*/ 	.byte	0x03, 0x19
        /*007e*/ 	.short	0x0024


	//----- nvinfo : EIATTR_PARAM_CBANK
	.align		4
        /*0080*/ 	.byte	0x04, 0x0a
        /*0082*/ 	.short	(.L_25 - .L_24)
	.align		4
.L_24:
        /*0084*/ 	.word	index@(.nv.constant0.triton_poi_fused__softmax_div_masked_fill_3)
        /*0088*/ 	.short	0x0210
        /*008a*/ 	.short	0x0024


	//----- nvinfo : EIATTR_SW_WAR
	.align		4
.L_25:
        /*008c*/ 	.byte	0x04, 0x36
        /*008e*/ 	.short	(.L_27 - .L_26)
.L_26:
        /*0090*/ 	.word	0x00000008
.L_27:


//--------------------- .nv.callgraph             --------------------------
	.section	.nv.callgraph,"",@"SHT_CUDA_CALLGRAPH"
	.align	4
	.sectionentsize	8
	.align		4
        /*0000*/ 	.word	0x00000000
	.align		4
        /*0004*/ 	.word	0xffffffff
	.align		4
        /*0008*/ 	.word	0x00000000
	.align		4
        /*000c*/ 	.word	0xfffffffe
	.align		4
        /*0010*/ 	.word	0x00000000
	.align		4
        /*0014*/ 	.word	0xfffffffd
	.align		4
        /*0018*/ 	.word	0x00000000
	.align		4
        /*001c*/ 	.word	0xfffffffc


//--------------------- .text.triton_poi_fused__softmax_div_masked_fill_3 --------------------------
	.section	.text.triton_poi_fused__softmax_div_masked_fill_3,"ax",@progbits
	.align	128
        .global         triton_poi_fused__softmax_div_masked_fill_3
        .type           triton_poi_fused__softmax_div_masked_fill_3,@function
        .size           triton_poi_fused__softmax_div_masked_fill_3,(.L_x_1 - triton_poi_fused__softmax_div_masked_fill_3)
        .other          triton_poi_fused__softmax_div_masked_fill_3,@"STO_CUDA_ENTRY STV_DEFAULT"
triton_poi_fused__softmax_div_masked_fill_3:
.text.triton_poi_fused__softmax_div_masked_fill_3:
[----:B------:R-:W0:Y:S01]  /*0000*/  LDC R1, c[0x0][0x28] ;  /* 0x00000a00ff017b82 */ /* 0x000e220000000800 */
[----:B------:R-:W1:Y:S07]  /*0010*/  S2R R0, SR_TID.X ;  /* 0x0000000000007919 */ /* 0x000e6e0000002100 */
[----:B------:R-:W2:Y:S01]  /*0020*/  LDC.64 R8, c[0x0][0x218] ;  /* 0x00008600ff087b82 */ /* 0x000ea20000000a00 */
[----:B------:R-:W-:Y:S01]  /*0030*/  ULDC.64 UR6, c[0x0][0x210] ;  /* 0x0000840000067ab9 */ /* 0x000fe20000000a00 */
[----:B------:R-:W-:Y:S01]  /*0040*/  PRMT R25, RZ, 0x7610, R25 ;  /* 0x00007610ff197816 */ /* 0x000fe20000000019 */
[----:B------:R-:W3:Y:S01]  /*0050*/  S2R R5, SR_CTAID.X ;  /* 0x0000000000057919 */ /* 0x000ee20000002500 */
[----:B------:R-:W-:Y:S01]  /*0060*/  PRMT R13, RZ, 0x7610, R13 ;  /* 0x00007610ff0d7816 */ /* 0x000fe2000000000d */
[----:B------:R-:W-:Y:S01]  /*0070*/  ULDC.64 UR4, c[0x0][0x208] ;  /* 0x0000820000047ab9 */ /* 0x000fe20000000a00 */
[----:B------:R-:W-:-:S02]  /*0080*/  IMAD.MOV.U32 R12, RZ, RZ, RZ ;  /* 0x000000ffff0c7224 */ /* 0x000fc400078e00ff */
[----:B------:R-:W-:Y:S02]  /*0090*/  IMAD.MOV.U32 R15, RZ, RZ, RZ ;  /* 0x000000ffff0f7224 */ /* 0x000fe400078e00ff */
[----:B-1----:R-:W-:Y:S01]  /*00a0*/  IMAD.SHL.U32 R0, R0, 0x2, RZ ;  /* 0x0000000200007824 */ /* 0x002fe200078e00ff */
[----:B---3--:R-:W-:-:S04]  /*00b0*/  SHF.R.S32.HI R3, RZ, 0x19, R5 ;  /* 0x00000019ff037819 */ /* 0x008fc80000011405 */
[----:B------:R-:W-:Y:S02]  /*00c0*/  LOP3.LUT R0, R0, 0x3e, RZ, 0xc0, !PT ;  /* 0x0000003e00007812 */ /* 0x000fe400078ec0ff */
[----:B------:R-:W-:-:S03]  /*00d0*/  SGXT R3, R3, 0x1 ;  /* 0x000000010303781a */ /* 0x000fc60000000200 */
[----:B------:R-:W-:-:S04]  /*00e0*/  IMAD R0, R5, 0x40, R0 ;  /* 0x0000004005007824 */ /* 0x000fc800078e0200 */
[C---:B------:R-:W-:Y:S01]  /*00f0*/  VIADD R4, R0.reuse, 0x1 ;  /* 0x0000000100047836 */ /* 0x040fe20000000000 */
[----:B------:R-:W-:Y:S01]  /*0100*/  LEA.HI R2, R3, R0, RZ, 0x4 ;  /* 0x0000000003027211 */ /* 0x000fe200078f20ff */
[C---:B------:R-:W-:Y:S01]  /*0110*/  IMAD.SHL.U32 R7, R0.reuse, 0x4, RZ ;  /* 0x0000000400077824 */ /* 0x040fe200078e00ff */
[----:B------:R-:W-:Y:S02]  /*0120*/  ISETP.GE.AND P0, PT, R0, 0x40, PT ;  /* 0x000000400000780c */ /* 0x000fe40003f06270 */
[----:B------:R-:W-:-:S05]  /*0130*/  LOP3.LUT R5, R2, 0x3ffffff0, RZ, 0xc0, !PT ;  /* 0x3ffffff002057812 */ /* 0x000fca00078ec0ff */
[----:B------:R-:W-:-:S04]  /*0140*/  IMAD.IADD R5, R0, 0x1, -R5 ;  /* 0x0000000100057824 */ /* 0x000fc800078e0a05 */
[----:B------:R-:W-:Y:S01]  /*0150*/  IMAD.SHL.U32 R6, R5, 0x4, RZ ;  /* 0x0000000405067824 */ /* 0x000fe200078e00ff */
[----:B------:R-:W-:-:S04]  /*0160*/  LEA.HI R5, R3, R4, RZ, 0x4 ;  /* 0x0000000403057211 */ /* 0x000fc800078f20ff */
[----:B------:R-:W-:Y:S02]  /*0170*/  IADD3 R2, P1, R6, UR6, RZ ;  /* 0x0000000606027c10 */ /* 0x000fe4000ff3e0ff */
[----:B------:R-:W-:Y:S02]  /*0180*/  LOP3.LUT R5, R5, 0x3ffffff0, RZ, 0xc0, !PT ;  /* 0x3ffffff005057812 */ /* 0x000fe400078ec0ff */
[----:B------:R-:W-:Y:S01]  /*0190*/  LEA.HI.X.SX32 R3, R6, UR7, 0x1, P1 ;  /* 0x0000000706037c11 */ /* 0x000fe200088f0eff */
[----:B--2---:R-:W-:-:S04]  /*01a0*/  IMAD.WIDE R6, R7, 0x4, R8 ;  /* 0x0000000407067825 */ /* 0x004fc800078e0208 */
[----:B------:R-:W2:Y:S04]  /*01b0*/  @!P0 LDG.E.EL.U8 R25, desc[UR4][R2.64] ;  /* 0x0000000402198981 */ /* 0x000ea8000c2e1100 */
[----:B------:R-:W3:Y:S01]  /*01c0*/  @!P0 LDG.E.EL.U8 R13, desc[UR4][R2.64+0x1] ;  /* 0x00000104020d8981 */ /* 0x000ee2000c2e1100 */
[----:B------:R-:W-:-:S03]  /*01d0*/  IMAD.IADD R5, R4, 0x1, -R5 ;  /* 0x0000000104057824 */ /* 0x000fc600078e0a05 */
[----:B------:R-:W4:Y:S04]  /*01e0*/  @!P0 LDG.E.EL R12, desc[UR4][R6.64] ;  /* 0x00000004060c8981 */ /* 0x000f28000c2e1900 */
[----:B------:R-:W5:Y:S01]  /*01f0*/  @!P0 LDG.E.EL R15, desc[UR4][R6.64+0x4] ;  /* 0x00000404060f8981 */ /* 0x000f62000c2e1900 */
[----:B------:R-:W-:Y:S01]  /*0200*/  IMAD.SHL.U32 R5, R5, 0x4, RZ ;  /* 0x0000000405057824 */ /* 0x000fe200078e00ff */
[----:B------:R-:W-:Y:S01]  /*0210*/  PRMT R17, RZ, 0x7610, R17 ;  /* 0x00007610ff117816 */ /* 0x000fe20000000011 */
[----:B------:R-:W-:Y:S01]  /*0220*/  IMAD.SHL.U32 R11, R4, 0x4, RZ ;  /* 0x00000004040b7824 */ /* 0x000fe200078e00ff */
[----:B------:R-:W-:Y:S01]  /*0230*/  PRMT R10, RZ, 0x7610, R10 ;  /* 0x00007610ff0a7816 */ /* 0x000fe2000000000a */
[----:B------:R-:W-:Y:S01]  /*0240*/  IMAD.MOV.U32 R19, RZ, RZ, RZ ;  /* 0x000000ffff137224 */ /* 0x000fe200078e00ff */
[----:B------:R-:W-:Y:S01]  /*0250*/  IADD3 R4, P1, R5, UR6, RZ ;  /* 0x0000000605047c10 */ /* 0x000fe2000ff3e0ff */
[----:B------:R-:W-:Y:S01]  /*0260*/  IMAD.WIDE R8, R11, 0x4, R8 ;  /* 0x000000040b087825 */ /* 0x000fe200078e0208 */
[----:B------:R-:W-:Y:S01]  /*0270*/  PRMT R14, RZ, 0x7610, R14 ;  /* 0x00007610ff0e7816 */ /* 0x000fe2000000000e */
[----:B------:R-:W5:Y:S01]  /*0280*/  @!P0 LDG.E.EL.U8 R17, desc[UR4][R2.64+0x2] ;  /* 0x0000020402118981 */ /* 0x000f62000c2e1100 */
[----:B------:R-:W-:Y:S01]  /*0290*/  LEA.HI.X.SX32 R5, R5, UR7, 0x1, P1 ;  /* 0x0000000705057c11 */ /* 0x000fe200088f0eff */
[----:B------:R-:W-:-:S02]  /*02a0*/  IMAD.MOV.U32 R11, RZ, RZ, RZ ;  /* 0x000000ffff0b7224 */ /* 0x000fc400078e00ff */
[----:B------:R-:W-:Y:S01]  /*02b0*/  IMAD.MOV.U32 R16, RZ, RZ, RZ ;  /* 0x000000ffff107224 */ /* 0x000fe200078e00ff */
[----:B------:R-:W5:Y:S04]  /*02c0*/  @!P0 LDG.E.EL R19, desc[UR4][R6.64+0x8] ;  /* 0x0000080406138981 */ /* 0x000f68000c2e1900 */
[----:B------:R-:W5:Y:S04]  /*02d0*/  @!P0 LDG.E.EL.U8 R10, desc[UR4][R4.64] ;  /* 0x00000004040a8981 */ /* 0x000f68000c2e1100 */
[----:B------:R-:W5:Y:S04]  /*02e0*/  @!P0 LDG.E.EL.U8 R14, desc[UR4][R4.64+0x1] ;  /* 0x00000104040e8981 */ /* 0x000f68000c2e1100 */
[----:B------:R-:W5:Y:S01]  /*02f0*/  @!P0 LDG.E.EL R11, desc[UR4][R8.64] ;  /* 0x00000004080b8981 */ /* 0x000f62000c2e1900 */
[----:B------:R-:W-:-:S03]  /*0300*/  PRMT R21, RZ, 0x7610, R21 ;  /* 0x00007610ff157816 */ /* 0x000fc60000000015 */
[----:B------:R-:W5:Y:S01]  /*0310*/  @!P0 LDG.E.EL R16, desc[UR4][R8.64+0x4] ;  /* 0x0000040408108981 */ /* 0x000f62000c2e1900 */
[----:B------:R-:W-:-:S03]  /*0320*/  IMAD.MOV.U32 R23, RZ, RZ, RZ ;  /* 0x000000ffff177224 */ /* 0x000fc600078e00ff */
[----:B------:R-:W5:Y:S01]  /*0330*/  @!P0 LDG.E.EL.U8 R21, desc[UR4][R2.64+0x3] ;  /* 0x0000030402158981 */ /* 0x000f62000c2e1100 */
[----:B------:R-:W-:-:S03]  /*0340*/  PRMT R18, RZ, 0x7610, R18 ;  /* 0x00007610ff127816 */ /* 0x000fc60000000012 */
[----:B------:R5:W5:Y:S01]  /*0350*/  @!P0 LDG.E.EL R23, desc[UR4][R6.64+0xc] ;  /* 0x00000c0406178981 */ /* 0x000b62000c2e1900 */
[----:B------:R-:W-:-:S03]  /*0360*/  IMAD.MOV.U32 R20, RZ, RZ, RZ ;  /* 0x000000ffff147224 */ /* 0x000fc600078e00ff */
[----:B------:R-:W5:Y:S04]  /*0370*/  @!P0 LDG.E.EL.U8 R18, desc[UR4][R4.64+0x2] ;  /* 0x0000020404128981 */ /* 0x000f68000c2e1100 */
[----:B------:R-:W5:Y:S01]  /*0380*/  @!P0 LDG.E.EL R20, desc[UR4][R8.64+0x8] ;  /* 0x0000080408148981 */ /* 0x000f62000c2e1900 */
[----:B------:R-:W-:Y:S01]  /*0390*/  PRMT R22, RZ, 0x7610, R22 ;  /* 0x00007610ff167816 */ /* 0x000fe20000000016 */
[----:B------:R-:W-:-:S05]  /*03a0*/  IMAD.MOV.U32 R24, RZ, RZ, RZ ;  /* 0x000000ffff187224 */ /* 0x000fca00078e00ff */
[----:B------:R1:W5:Y:S04]  /*03b0*/  @!P0 LDG.E.EL.U8 R22, desc[UR4][R4.64+0x3] ;  /* 0x0000030404168981 */ /* 0x000368000c2e1100 */
[----:B------:R-:W5:Y:S01]  /*03c0*/  @!P0 LDG.E.EL R24, desc[UR4][R8.64+0xc] ;  /* 0x00000c0408188981 */ /* 0x000f62000c2e1900 */
[----:B--2---:R-:W-:Y:S02]  /*03d0*/  LOP3.LUT P2, RZ, R25, 0xff, RZ, 0xc0, !PT ;  /* 0x000000ff19ff7812 */ /* 0x004fe4000784c0ff */
[----:B---3--:R-:W-:Y:S02]  /*03e0*/  LOP3.LUT P1, RZ, R13, 0xff, RZ, 0xc0, !PT ;  /* 0x000000ff0dff7812 */ /* 0x008fe4000782c0ff */
[----:B----4-:R-:W-:Y:S02]  /*03f0*/  FSEL R13, R12, -1.00000000000000000000e+09, !P2 ;  /* 0xce6e6b280c0d7808 */ /* 0x010fe40005000000 */
[----:B-----5:R-:W-:-:S04]  /*0400*/  FSEL R6, R15, -1.00000000000000000000e+09, !P1 ;  /* 0xce6e6b280f067808 */ /* 0x020fc80004800000 */
[CC--:B------:R-:W-:Y:S02]  /*0410*/  FSETP.GT.AND P1, PT, R13.reuse, R6.reuse, PT ;  /* 0x000000060d00720b */ /* 0x0c0fe40003f24000 */
[C---:B------:R-:W-:Y:S02]  /*0420*/  FSETP.NAN.AND P2, PT, R13.reuse, R13, PT ;  /* 0x0000000d0d00720b */ /* 0x040fe40003f48000 */
[----:B------:R-:W-:-:S04]  /*0430*/  FSEL R2, R13, R6, P1 ;  /* 0x000000060d027208 */ /* 0x000fc80000800000 */
[----:B------:R-:W-:Y:S02]  /*0440*/  FSEL R2, R13, R2, P2 ;  /* 0x000000020d027208 */ /* 0x000fe40001000000 */
[----:B------:R-:W-:Y:S02]  /*0450*/  LOP3.LUT P4, RZ, R17, 0xff, RZ, 0xc0, !PT ;  /* 0x000000ff11ff7812 */ /* 0x000fe4000788c0ff */
[----:B------:R-:W-:Y:S02]  /*0460*/  FSETP.NAN.AND P3, PT, R2, R2, PT ;  /* 0x000000020200720b */ /* 0x000fe40003f68000 */
[----:B------:R-:W-:Y:S02]  /*0470*/  LOP3.LUT P2, RZ, R10, 0xff, RZ, 0xc0, !PT ;  /* 0x000000ff0aff7812 */ /* 0x000fe4000784c0ff */
[----:B------:R-:W-:Y:S02]  /*0480*/  FSEL R19, R19, -1.00000000000000000000e+09, !P4 ;  /* 0xce6e6b2813137808 */ /* 0x000fe40006000000 */
[----:B------:R-:W-:-:S02]  /*0490*/  LOP3.LUT P1, RZ, R14, 0xff, RZ, 0xc0, !PT ;  /* 0x000000ff0eff7812 */ /* 0x000fc4000782c0ff */
[----:B01----:R-:W-:Y:S02]  /*04a0*/  FSEL R4, R11, -1.00000000000000000000e+09, !P2 ;  /* 0xce6e6b280b047808 */ /* 0x003fe40005000000 */
[-C--:B------:R-:W-:Y:S02]  /*04b0*/  FSETP.GT.AND P2, PT, R2, R19.reuse, PT ;  /* 0x000000130200720b */ /* 0x080fe40003f44000 */
[----:B------:R-:W-:Y:S02]  /*04c0*/  FSEL R5, R16, -1.00000000000000000000e+09, !P1 ;  /* 0xce6e6b2810057808 */ /* 0x000fe40004800000 */
[----:B------:R-:W-:Y:S02]  /*04d0*/  @!P3 FSEL R2, R2, R19, P2 ;  /* 0x000000130202b208 */ /* 0x000fe40001000000 */
[----:B------:R-:W-:Y:S02]  /*04e0*/  FSETP.GT.AND P1, PT, R4, R5, PT ;  /* 0x000000050400720b */ /* 0x000fe40003f24000 */
[----:B------:R-:W-:-:S02]  /*04f0*/  FSETP.NAN.AND P3, PT, R2, R2, PT ;  /* 0x000000020200720b */ /* 0x000fc40003f68000 */
[C---:B------:R-:W-:Y:S02]  /*0500*/  FSEL R3, R4.reuse, R5, P1 ;  /* 0x0000000504037208 */ /* 0x040fe40000800000 */
[----:B------:R-:W-:Y:S02]  /*0510*/  LOP3.LUT P1, RZ, R21, 0xff, RZ, 0xc0, !PT ;  /* 0x000000ff15ff7812 */ /* 0x000fe4000782c0ff */
[C---:B------:R-:W-:Y:S02]  /*0520*/  FSETP.NAN.AND P2, PT, R4.reuse, R4, PT ;  /* 0x000000040400720b */ /* 0x040fe40003f48000 */
[----:B------:R-:W-:Y:S02]  /*0530*/  FSEL R23, R23, -1.00000000000000000000e+09, !P1 ;  /* 0xce6e6b2817177808 */ /* 0x000fe40004800000 */
[----:B------:R-:W-:Y:S02]  /*0540*/  FSEL R3, R4, R3, P2 ;  /* 0x0000000304037208 */ /* 0x000fe40001000000 */
[----:B------:R-:W-:-:S02]  /*0550*/  FSETP.GT.AND P1, PT, R2, R23, PT ;  /* 0x000000170200720b */ /* 0x000fc40003f24000 */
[----:B------:R-:W-:Y:S02]  /*0560*/  FSETP.NAN.AND P2, PT, R3, R3, PT ;  /* 0x000000030300720b */ /* 0x000fe40003f48000 */
[----:B------:R-:W-:Y:S02]  /*0570*/  LOP3.LUT P4, RZ, R18, 0xff, RZ, 0xc0, !PT ;  /* 0x000000ff12ff7812 */ /* 0x000fe4000788c0ff */
[----:B------:R-:W-:Y:S02]  /*0580*/  @!P3 FSEL R2, R2, R23, P1 ;  /* 0x000000170202b208 */ /* 0x000fe40000800000 */
[----:B------:R-:W-:-:S03]  /*0590*/  FSEL R20, R20, -1.00000000000000000000e+09, !P4 ;  /* 0xce6e6b2814147808 */ /* 0x000fc60006000000 */
[--C-:B------:R-:W-:Y:S01]  /*05a0*/  FADD R13, R13, -R2.reuse ;  /* 0x800000020d0d7221 */ /* 0x100fe20000000000 */
[-C--:B------:R-:W-:Y:S01]  /*05b0*/  FSETP.GT.AND P1, PT, R3, R20.reuse, PT ;  /* 0x000000140300720b */ /* 0x080fe20003f24000 */
[----:B------:R-:W-:Y:S02]  /*05c0*/  FADD R6, R6, -R2 ;  /* 0x8000000206067221 */ /* 0x000fe40000000000 */
[----:B------:R-:W-:Y:S01]  /*05d0*/  FMUL R13, R13, 1.4426950216293334961 ;  /* 0x3fb8aa3b0d0d7820 */ /* 0x000fe20000400000 */
[----:B------:R-:W-:Y:S01]  /*05e0*/  @!P2 FSEL R3, R3, R20, P1 ;  /* 0x000000140303a208 */ /* 0x000fe20000800000 */
[----:B------:R-:W-:-:S03]  /*05f0*/  FMUL R6, R6, 1.4426950216293334961 ;  /* 0x3fb8aa3b06067820 */ /* 0x000fc60000400000 */
[----:B------:R-:W-:Y:S02]  /*0600*/  FSETP.GEU.AND P6, PT, R13, -126, PT ;  /* 0xc2fc00000d00780b */ /* 0x000fe40003fce000 */
[----:B------:R-:W-:Y:S02]  /*0610*/  FSETP.NAN.AND P2, PT, R3, R3, PT ;  /* 0x000000030300720b */ /* 0x000fe40003f48000 */
[----:B------:R-:W-:Y:S02]  /*0620*/  LOP3.LUT P1, RZ, R22, 0xff, RZ, 0xc0, !PT ;  /* 0x000000ff16ff7812 */ /* 0x000fe4000782c0ff */
[----:B------:R-:W-:Y:S02]  /*0630*/  FSETP.GEU.AND P5, PT, R6, -126, PT ;  /* 0xc2fc00000600780b */ /* 0x000fe40003fae000 */
[----:B------:R-:W-:-:S04]  /*0640*/  FSEL R24, R24, -1.00000000000000000000e+09, !P1 ;  /* 0xce6e6b2818187808 */ /* 0x000fc80004800000 */
[----:B------:R-:W-:Y:S01]  /*0650*/  FSETP.GT.AND P1, PT, R3, R24, PT ;  /* 0x000000180300720b */ /* 0x000fe20003f24000 */
[----:B------:R-:W-:-:S03]  /*0660*/  @!P6 FMUL R13, R13, 0.5 ;  /* 0x3f0000000d0de820 */ /* 0x000fc60000400000 */
[----:B------:R-:W-:-:S03]  /*0670*/  @!P2 FSEL R3, R3, R24, P1 ;  /* 0x000000180303a208 */ /* 0x000fc60000800000 */
[----:B------:R-:W0:Y:S01]  /*0680*/  MUFU.EX2 R13, R13 ;  /* 0x0000000d000d7308 */ /* 0x000e220000000800 */
[----:B------:R-:W-:Y:S01]  /*0690*/  @!P5 FMUL R6, R6, 0.5 ;  /* 0x3f0000000606d820 */ /* 0x000fe20000400000 */
[--C-:B------:R-:W-:Y:S01]  /*06a0*/  FADD R4, R4, -R3.reuse ;  /* 0x8000000304047221 */ /* 0x100fe20000000000 */
[--C-:B------:R-:W-:Y:S01]  /*06b0*/  FADD R5, R5, -R3.reuse ;  /* 0x8000000305057221 */ /* 0x100fe20000000000 */
[--C-:B------:R-:W-:Y:S02]  /*06c0*/  FADD R19, R19, -R2.reuse ;  /* 0x8000000213137221 */ /* 0x100fe40000000000 */
[----:B------:R-:W-:Y:S02]  /*06d0*/  FMUL R8, R4, 1.4426950216293334961 ;  /* 0x3fb8aa3b04087820 */ /* 0x000fe40000400000 */
[----:B------:R-:W1:Y:S01]  /*06e0*/  MUFU.EX2 R10, R6 ;  /* 0x00000006000a7308 */ /* 0x000e620000000800 */
[----:B------:R-:W-:Y:S01]  /*06f0*/  FMUL R9, R5, 1.4426950216293334961 ;  /* 0x3fb8aa3b05097820 */ /* 0x000fe20000400000 */
[--C-:B------:R-:W-:Y:S01]  /*0700*/  FADD R20, R20, -R3.reuse ;  /* 0x8000000314147221 */ /* 0x100fe20000000000 */
[----:B------:R-:W-:Y:S01]  /*0710*/  FMUL R19, R19, 1.4426950216293334961 ;  /* 0x3fb8aa3b13137820 */ /* 0x000fe20000400000 */
[----:B------:R-:W-:Y:S01]  /*0720*/  FADD R23, R23, -R2 ;  /* 0x8000000217177221 */ /* 0x000fe20000000000 */
[----:B------:R-:W-:Y:S01]  /*0730*/  FSETP.GEU.AND P1, PT, R8, -126, PT ;  /* 0xc2fc00000800780b */ /* 0x000fe20003f2e000 */
[----:B------:R-:W-:Y:S01]  /*0740*/  FMUL R20, R20, 1.4426950216293334961 ;  /* 0x3fb8aa3b14147820 */ /* 0x000fe20000400000 */
[----:B------:R-:W-:Y:S01]  /*0750*/  FADD R24, R24, -R3 ;  /* 0x8000000318187221 */ /* 0x000fe20000000000 */
[----:B------:R-:W-:Y:S01]  /*0760*/  FSETP.GEU.AND P4, PT, R9, -126, PT ;  /* 0xc2fc00000900780b */ /* 0x000fe20003f8e000 */
[----:B------:R-:W-:Y:S01]  /*0770*/  FMUL R23, R23, 1.4426950216293334961 ;  /* 0x3fb8aa3b17177820 */ /* 0x000fe20000400000 */
[----:B------:R-:W-:Y:S01]  /*0780*/  FSETP.GEU.AND P3, PT, R19, -126, PT ;  /* 0xc2fc00001300780b */ /* 0x000fe20003f6e000 */
[----:B0-----:R-:W-:Y:S01]  /*0790*/  @!P6 FMUL R13, R13, R13 ;  /* 0x0000000d0d0de220 */ /* 0x001fe20000400000 */
[----:B------:R-:W-:Y:S01]  /*07a0*/  FMUL R24, R24, 1.4426950216293334961 ;  /* 0x3fb8aa3b18187820 */ /* 0x000fe20000400000 */
[----:B------:R-:W-:Y:S01]  /*07b0*/  FSETP.GEU.AND P6, PT, R20, -126, PT ;  /* 0xc2fc00001400780b */ /* 0x000fe20003fce000 */
[----:B------:R-:W0:Y:S01]  /*07c0*/  LDC.64 R4, c[0x0][0x220] ;  /* 0x00008800ff047b82 */ /* 0x000e220000000a00 */
[----:B------:R-:W-:Y:S01]  /*07d0*/  FSETP.GEU.AND P2, PT, R23, -126, PT ;  /* 0xc2fc00001700780b */ /* 0x000fe20003f4e000 */
[----:B-1----:R-:W-:Y:S01]  /*07e0*/  @!P5 FMUL R10, R10, R10 ;  /* 0x0000000a0a0ad220 */ /* 0x002fe20000400000 */
[----:B------:R-:W-:Y:S01]  /*07f0*/  FSETP.GEU.AND P5, PT, R24, -126, PT ;  /* 0xc2fc00001800780b */ /* 0x000fe20003fae000 */
[----:B------:R-:W-:-:S03]  /*0800*/  @!P1 FMUL R8, R8, 0.5 ;  /* 0x3f00000008089820 */ /* 0x000fc60000400000 */
[----:B------:R-:W-:Y:S01]  /*0810*/  @!P4 FMUL R9, R9, 0.5 ;  /* 0x3f0000000909c820 */ /* 0x000fe20000400000 */
[----:B------:R-:W1:Y:S01]  /*0820*/  LDC.64 R6, c[0x0][0x228] ;  /* 0x00008a00ff067b82 */ /* 0x000e620000000a00 */
[----:B------:R-:W-:Y:S01]  /*0830*/  @!P3 FMUL R19, R19, 0.5 ;  /* 0x3f0000001313b820 */ /* 0x000fe20000400000 */
[----:B------:R-:W2:Y:S02]  /*0840*/  MUFU.EX2 R8, R8 ;  /* 0x0000000800087308 */ /* 0x000ea40000000800 */
[----:B------:R-:W-:Y:S02]  /*0850*/  @!P6 FMUL R20, R20, 0.5 ;  /* 0x3f0000001414e820 */ /* 0x000fe40000400000 */
[----:B------:R-:W-:-:S04]  /*0860*/  @!P2 FMUL R23, R23, 0.5 ;  /* 0x3f0000001717a820 */ /* 0x000fc80000400000 */
[----:B------:R-:W3:Y:S01]  /*0870*/  MUFU.EX2 R11, R9 ;  /* 0x00000009000b7308 */ /* 0x000ee20000000800 */
[----:B------:R-:W-:-:S07]  /*0880*/  @!P5 FMUL R24, R24, 0.5 ;  /* 0x3f0000001818d820 */ /* 0x000fce0000400000 */
[----:B------:R-:W4:Y:S08]  /*0890*/  MUFU.EX2 R19, R19 ;  /* 0x0000001300137308 */ /* 0x000f300000000800 */
[----:B------:R-:W5:Y:S01]  /*08a0*/  MUFU.EX2 R15, R20 ;  /* 0x00000014000f7308 */ /* 0x000f620000000800 */
[----:B--2---:R-:W-:-:S07]  /*08b0*/  @!P1 FMUL R8, R8, R8 ;  /* 0x0000000808089220 */ /* 0x004fce0000400000 */
[----:B------:R-:W2:Y:S01]  /*08c0*/  MUFU.EX2 R23, R23 ;  /* 0x0000001700177308 */ /* 0x000ea20000000800 */
[----:B---3--:R-:W-:-:S07]  /*08d0*/  @!P4 FMUL R11, R11, R11 ;  /* 0x0000000b0b0bc220 */ /* 0x008fce0000400000 */
[----:B------:R-:W3:Y:S01]  /*08e0*/  MUFU.EX2 R17, R24 ;  /* 0x0000001800117308 */ /* 0x000ee20000000800 */
[----:B------:R-:W-:Y:S01]  /*08f0*/  FADD R10, R13, R10 ;  /* 0x0000000a0d0a7221 */ /* 0x000fe20000000000 */
[----:B------:R-:W-:Y:S01]  /*0900*/  FADD R8, R8, R11 ;  /* 0x0000000b08087221 */ /* 0x000fe20000000000 */
[----:B----4-:R-:W-:Y:S01]  /*0910*/  @!P3 FMUL R19, R19, R19 ;  /* 0x000000131313b220 */ /* 0x010fe20000400000 */
[----:B-----5:R-:W-:Y:S01]  /*0920*/  @!P6 FMUL R15, R15, R15 ;  /* 0x0000000f0f0fe220 */ /* 0x020fe20000400000 */
[----:B0-----:R-:W-:-:S04]  /*0930*/  IMAD.WIDE R4, R0, 0x4, R4 ;  /* 0x0000000400047825 */ /* 0x001fc800078e0204 */
[----:B------:R-:W-:Y:S01]  /*0940*/  FADD R10, R10, R19 ;  /* 0x000000130a0a7221 */ /* 0x000fe20000000000 */
[----:B------:R-:W-:Y:S01]  /*0950*/  FADD R8, R8, R15 ;  /* 0x0000000f08087221 */ /* 0x000fe20000000000 */
[----:B--2---:R-:W-:Y:S01]  /*0960*/  @!P2 FMUL R23, R23, R23 ;  /* 0x000000171717a220 */ /* 0x004fe20000400000 */
[----:B------:R0:W-:Y:S01]  /*0970*/  @!P0 STG.E.64 desc[UR4][R4.64], R2 ;  /* 0x0000000204008986 */ /* 0x0001e2000c101b04 */
[----:B-1----:R-:W-:-:S04]  /*0980*/  IMAD.WIDE R6, R0, 0x4, R6 ;  /* 0x0000000400067825 */ /* 0x002fc800078e0206 */
[----:B---3--:R-:W-:Y:S01]  /*0990*/  @!P5 FMUL R17, R17, R17 ;  /* 0x000000111111d220 */ /* 0x008fe20000400000 */
[----:B------:R-:W-:-:S03]  /*09a0*/  FADD R10, R10, R23 ;  /* 0x000000170a0a7221 */ /* 0x000fc60000000000 */
[----:B------:R-:W-:Y:S01]  /*09b0*/  FADD R11, R8, R17 ;  /* 0x00000011080b7221 */ /* 0x000fe20000000000 */
[----:B0-----:R-:W-:Y:S06]  /*09c0*/  @P0 EXIT ;  /* 0x000000000000094d */ /* 0x001fec0003800000 */
[----:B------:R-:W-:Y:S01]  /*09d0*/  STG.E.64 desc[UR4][R6.64], R10 ;  /* 0x0000000a06007986 */ /* 0x000fe2000c101b04 */
[----:B------:R-:W-:Y:S05]  /*09e0*/  EXIT ;  /* 0x000000000000794d */ /* 0x000fea0003800000 */
.L_x_0:
[----:B------:R-:W-:-:S00]  /*09f0*/  BRA `(.L_x_0) ;  /* 0xfffffffc00fc7947 */ /* 0x000fc0000383ffff */
[----:B------:R-:W-:-:S00]  /*0a00*/  NOP ;  /* 0x0000000000007918 */ /* 0x000fc00000000000 */
[----:B------:R-:W-:-:S00]  /*0a10*/  NOP ;  /* 0x0000000000007918 */ /* 0x000fc00000000000 */
[----:B------:R-:W-:-:S00]  /*0a20*/  NOP ;  /* 0x0000000000007918 */ /* 0x000fc00000000000 */
[----:B------:R-:W-:-:S00]  /*0a30*/  NOP ;  /* 0x0000000000007918 */ /* 0x000fc00000000000 */
[----:B------:R-:W-:-:S00]  /*0a40*/  NOP ;  /* 0x0000000000007918 */ /* 0x000fc00000000000 */
[----:B------:R-:W-:-:S00]  /*0a50*/  NOP ;  /* 0x0000000000007918 */ /* 0x000fc00000000000 */
[----:B------:R-:W-:-:S00]  /*0a60*/  NOP ;  /* 0x0000000000007918 */ /* 0x000fc00000000000 */
[----:B------:R-:W-:-:S00]  /*0a70*/  NOP ;  /* 0x0000000000007918 */ /* 0x000fc00000000000 */
.L_x_1:


//--------------------- .nv.constant0.triton_poi_fused__softmax_div_masked_fill_3 --------------------------
	.section	.nv.constant0.triton_poi_fused__softmax_div_masked_fill_3,"a",@progbits
	.sectionflags	@""
	.align	4
.nv.constant0.triton_poi_fused__softmax_div_masked_fill_3:
	.zero		564
